//
// Generated by NVIDIA NVVM Compiler
//
// Compiler Build ID: CL-36424714
// Cuda compilation tools, release 13.0, V13.0.88
// Based on NVVM 20.0.0
//

.version 9.0
.target sm_100
.address_size 64


.entry _Z11matMultCUDAPKfS0_Pfiii(
	.param .u64 .ptr .align 1 _Z11matMultCUDAPKfS0_Pfiii_param_0,
	.param .u64 .ptr .align 1 _Z11matMultCUDAPKfS0_Pfiii_param_1,
	.param .u64 .ptr .align 1 _Z11matMultCUDAPKfS0_Pfiii_param_2,
	.param .u32 _Z11matMultCUDAPKfS0_Pfiii_param_3,
	.param .u32 _Z11matMultCUDAPKfS0_Pfiii_param_4,
	.param .u32 _Z11matMultCUDAPKfS0_Pfiii_param_5
)
{
	.reg .pred 	%p<13>;
	.reg .b32 	%r<41>;
	.reg .b32 	%f<68>;
	.reg .b64 	%rd<53>;

	ld.param.u64 	%rd7, [_Z11matMultCUDAPKfS0_Pfiii_param_0];
	ld.param.u64 	%rd8, [_Z11matMultCUDAPKfS0_Pfiii_param_1];
	ld.param.u64 	%rd6, [_Z11matMultCUDAPKfS0_Pfiii_param_2];
	ld.param.u32 	%r20, [_Z11matMultCUDAPKfS0_Pfiii_param_3];
	ld.param.u32 	%r18, [_Z11matMultCUDAPKfS0_Pfiii_param_4];
	ld.param.u32 	%r19, [_Z11matMultCUDAPKfS0_Pfiii_param_5];
	cvta.to.global.u64 	%rd1, %rd8;
	cvta.to.global.u64 	%rd2, %rd7;
	mov.u32 	%r21, %ctaid.y;
	mov.u32 	%r22, %ntid.y;
	mov.u32 	%r23, %tid.y;
	mad.lo.s32 	%r1, %r21, %r22, %r23;
	mov.u32 	%r24, %ctaid.x;
	mov.u32 	%r25, %ntid.x;
	mov.u32 	%r26, %tid.x;
	mad.lo.s32 	%r2, %r24, %r25, %r26;
	setp.ge.s32 	%p1, %r1, %r20;
	setp.ge.s32 	%p2, %r2, %r18;
	or.pred  	%p3, %p1, %p2;
	@%p3 bra 	$L__BB0_14;
	setp.lt.s32 	%p4, %r19, 1;
	mov.f32 	%f67, 0f00000000;
	@%p4 bra 	$L__BB0_13;
	mul.lo.s32 	%r3, %r19, %r1;
	and.b32  	%r4, %r19, 7;
	setp.lt.u32 	%p5, %r19, 8;
	mov.f32 	%f67, 0f00000000;
	mov.b32 	%r39, 0;
	@%p5 bra 	$L__BB0_5;
	and.b32  	%r39, %r19, 2147483640;
	neg.s32 	%r37, %r39;
	shl.b32 	%r7, %r18, 3;
	mul.wide.u32 	%rd9, %r3, 4;
	add.s64 	%rd10, %rd9, %rd2;
	add.s64 	%rd52, %rd10, 16;
	mov.f32 	%f67, 0f00000000;
	mul.wide.s32 	%rd13, %r18, 4;
	mov.u32 	%r36, %r2;
$L__BB0_4:
	.pragma "nounroll";
	ld.global.f32 	%f17, [%rd52+-16];
	mul.wide.s32 	%rd11, %r36, 4;
	add.s64 	%rd12, %rd1, %rd11;
	ld.global.f32 	%f18, [%rd12];
	fma.rn.f32 	%f19, %f17, %f18, %f67;
	ld.global.f32 	%f20, [%rd52+-12];
	add.s64 	%rd14, %rd12, %rd13;
	ld.global.f32 	%f21, [%rd14];
	fma.rn.f32 	%f22, %f20, %f21, %f19;
	ld.global.f32 	%f23, [%rd52+-8];
	add.s64 	%rd15, %rd14, %rd13;
	ld.global.f32 	%f24, [%rd15];
	fma.rn.f32 	%f25, %f23, %f24, %f22;
	ld.global.f32 	%f26, [%rd52+-4];
	add.s64 	%rd16, %rd15, %rd13;
	ld.global.f32 	%f27, [%rd16];
	fma.rn.f32 	%f28, %f26, %f27, %f25;
	ld.global.f32 	%f29, [%rd52];
	add.s64 	%rd17, %rd16, %rd13;
	ld.global.f32 	%f30, [%rd17];
	fma.rn.f32 	%f31, %f29, %f30, %f28;
	ld.global.f32 	%f32, [%rd52+4];
	add.s64 	%rd18, %rd17, %rd13;
	ld.global.f32 	%f33, [%rd18];
	fma.rn.f32 	%f34, %f32, %f33, %f31;
	ld.global.f32 	%f35, [%rd52+8];
	add.s64 	%rd19, %rd18, %rd13;
	ld.global.f32 	%f36, [%rd19];
	fma.rn.f32 	%f37, %f35, %f36, %f34;
	ld.global.f32 	%f38, [%rd52+12];
	add.s64 	%rd20, %rd19, %rd13;
	ld.global.f32 	%f39, [%rd20];
	fma.rn.f32 	%f67, %f38, %f39, %f37;
	add.s32 	%r37, %r37, 8;
	add.s32 	%r36, %r36, %r7;
	add.s64 	%rd52, %rd52, 32;
	setp.ne.s32 	%p6, %r37, 0;
	@%p6 bra 	$L__BB0_4;
$L__BB0_5:
	setp.eq.s32 	%p7, %r4, 0;
	@%p7 bra 	$L__BB0_13;
	and.b32  	%r13, %r19, 3;
	setp.lt.u32 	%p8, %r4, 4;
	@%p8 bra 	$L__BB0_8;
	add.s32 	%r28, %r39, %r3;
	mul.wide.u32 	%rd21, %r28, 4;
	add.s64 	%rd22, %rd2, %rd21;
	ld.global.f32 	%f41, [%rd22];
	mad.lo.s32 	%r29, %r39, %r18, %r2;
	mul.wide.s32 	%rd23, %r29, 4;
	add.s64 	%rd24, %rd1, %rd23;
	ld.global.f32 	%f42, [%rd24];
	fma.rn.f32 	%f43, %f41, %f42, %f67;
	cvt.u64.u32 	%rd25, %r3;
	cvt.u64.u32 	%rd26, %r39;
	add.s64 	%rd27, %rd26, %rd25;
	shl.b64 	%rd28, %rd27, 2;
	add.s64 	%rd29, %rd2, %rd28;
	ld.global.f32 	%f44, [%rd29+4];
	mul.wide.s32 	%rd30, %r18, 4;
	add.s64 	%rd31, %rd24, %rd30;
	ld.global.f32 	%f45, [%rd31];
	fma.rn.f32 	%f46, %f44, %f45, %f43;
	ld.global.f32 	%f47, [%rd29+8];
	add.s64 	%rd32, %rd31, %rd30;
	ld.global.f32 	%f48, [%rd32];
	fma.rn.f32 	%f49, %f47, %f48, %f46;
	ld.global.f32 	%f50, [%rd29+12];
	add.s64 	%rd33, %rd32, %rd30;
	ld.global.f32 	%f51, [%rd33];
	fma.rn.f32 	%f67, %f50, %f51, %f49;
	add.s32 	%r39, %r39, 4;
$L__BB0_8:
	setp.eq.s32 	%p9, %r13, 0;
	@%p9 bra 	$L__BB0_13;
	setp.eq.s32 	%p10, %r13, 1;
	@%p10 bra 	$L__BB0_11;
	add.s32 	%r30, %r39, %r3;
	mul.wide.u32 	%rd34, %r30, 4;
	add.s64 	%rd35, %rd2, %rd34;
	ld.global.f32 	%f53, [%rd35];
	mad.lo.s32 	%r31, %r39, %r18, %r2;
	mul.wide.s32 	%rd36, %r31, 4;
	add.s64 	%rd37, %rd1, %rd36;
	ld.global.f32 	%f54, [%rd37];
	fma.rn.f32 	%f55, %f53, %f54, %f67;
	cvt.u64.u32 	%rd38, %r3;
	cvt.u64.u32 	%rd39, %r39;
	add.s64 	%rd40, %rd39, %rd38;
	shl.b64 	%rd41, %rd40, 2;
	add.s64 	%rd42, %rd2, %rd41;
	ld.global.f32 	%f56, [%rd42+4];
	mul.wide.s32 	%rd43, %r18, 4;
	add.s64 	%rd44, %rd37, %rd43;
	ld.global.f32 	%f57, [%rd44];
	fma.rn.f32 	%f67, %f56, %f57, %f55;
	add.s32 	%r39, %r39, 2;
$L__BB0_11:
	and.b32  	%r32, %r19, 1;
	setp.eq.b32 	%p11, %r32, 1;
	not.pred 	%p12, %p11;
	@%p12 bra 	$L__BB0_13;
	add.s32 	%r33, %r39, %r3;
	mul.wide.u32 	%rd45, %r33, 4;
	add.s64 	%rd46, %rd2, %rd45;
	ld.global.f32 	%f58, [%rd46];
	mad.lo.s32 	%r34, %r39, %r18, %r2;
	mul.wide.s32 	%rd47, %r34, 4;
	add.s64 	%rd48, %rd1, %rd47;
	ld.global.f32 	%f59, [%rd48];
	fma.rn.f32 	%f67, %f58, %f59, %f67;
$L__BB0_13:
	mad.lo.s32 	%r35, %r18, %r1, %r2;
	cvta.to.global.u64 	%rd49, %rd6;
	mul.wide.s32 	%rd50, %r35, 4;
	add.s64 	%rd51, %rd49, %rd50;
	st.global.f32 	[%rd51], %f67;
$L__BB0_14:
	ret;

}


// ===== COMPILED SASS (sm_100) =====

	.target	sm_100

	.elftype	@"ET_EXEC"


//--------------------- .note.nv.tkinfo           --------------------------
	.section	.note.nv.tkinfo,"",@"SHT_NOTE"
	.sectionflags	@"SHF_NOTE_NV_TKINFO"
	.tkinfo
        /*0018*/ 	.word	0x00000002
        /*0030*/ 	.string	""
        /*0030*/ 	.string	"ptxas"
        /*0030*/ 	.string	"Cuda compilation tools, release 13.0, V13.0.88"
        /*0030*/ 	.string	"Build cuda_13.0.r13.0/compiler.36424714_0"
        /*0030*/ 	.string	"-arch sm_100 -m 64 "



//--------------------- .note.nv.cuinfo           --------------------------
	.section	.note.nv.cuinfo,"",@"SHT_NOTE"
	.sectionflags	@"SHF_NOTE_NV_CUINFO"
        /*0018*/ 	.short	0x0002
        /*001a*/ 	.short	0x0064
        /*001c*/ 	.short	0x0082
	.zero		2


//--------------------- .nv.info                  --------------------------
	.section	.nv.info,"",@"SHT_CUDA_INFO"
	.align	4


	//----- nvinfo : EIATTR_REGCOUNT
	.align		4
        /*0000*/ 	.byte	0x04, 0x2f
        /*0002*/ 	.short	(.L_1 - .L_0)
	.align		4
.L_0:
        /*0004*/ 	.word	index@(_Z11matMultCUDAPKfS0_Pfiii)
        /*0008*/ 	.word	0x00000020


	//----- nvinfo : EIATTR_FRAME_SIZE
	.align		4
.L_1:
        /*000c*/ 	.byte	0x04, 0x11
        /*000e*/ 	.short	(.L_3 - .L_2)
	.align		4
.L_2:
        /*0010*/ 	.word	index@(_Z11matMultCUDAPKfS0_Pfiii)
        /*0014*/ 	.word	0x00000000


	//----- nvinfo : EIATTR_MIN_STACK_SIZE
	.align		4
.L_3:
        /*0018*/ 	.byte	0x04, 0x12
        /*001a*/ 	.short	(.L_5 - .L_4)
	.align		4
.L_4:
        /*001c*/ 	.word	index@(_Z11matMultCUDAPKfS0_Pfiii)
        /*0020*/ 	.word	0x00000000
.L_5:


//--------------------- .nv.compat                --------------------------
	.section	.nv.compat,"",@"SHT_CUDA_COMPAT_INFO"
	.align	4
        /*0000*/ 	.byte	0x02, 0x09, 0x00, 0x00, 0x02, 0x02, 0x01, 0x00, 0x02, 0x05, 0x05, 0x00, 0x03, 0x07, 0x01, 0x01
        /*0010*/ 	.byte	0x02, 0x03, 0x00, 0x00, 0x02, 0x06, 0x01, 0x00, 0x04, 0x0b, 0x08, 0x00, 0x09, 0x00, 0x00, 0x00
        /*0020*/ 	.byte	0x00, 0x00, 0x00, 0x00


//--------------------- .nv.info._Z11matMultCUDAPKfS0_Pfiii --------------------------
	.section	.nv.info._Z11matMultCUDAPKfS0_Pfiii,"",@"SHT_CUDA_INFO"
	.sectionflags	@""
	.align	4


	//----- nvinfo : EIATTR_CUDA_API_VERSION
	.align		4
        /*0000*/ 	.byte	0x04, 0x37
        /*0002*/ 	.short	(.L_7 - .L_6)
.L_6:
        /*0004*/ 	.word	0x00000082


	//----- nvinfo : EIATTR_KPARAM_INFO
	.align		4
.L_7:
        /*0008*/ 	.byte	0x04, 0x17
        /*000a*/ 	.short	(.L_9 - .L_8)
.L_8:
        /*000c*/ 	.word	0x00000000
        /*0010*/ 	.short	0x0005
        /*0012*/ 	.short	0x0020
        /*0014*/ 	.byte	0x00, 0xf0, 0x11, 0x00


	//----- nvinfo : EIATTR_KPARAM_INFO
	.align		4
.L_9:
        /*0018*/ 	.byte	0x04, 0x17
        /*001a*/ 	.short	(.L_11 - .L_10)
.L_10:
        /*001c*/ 	.word	0x00000000
        /*0020*/ 	.short	0x0004
        /*0022*/ 	.short	0x001c
        /*0024*/ 	.byte	0x00, 0xf0, 0x11, 0x00


	//----- nvinfo : EIATTR_KPARAM_INFO
	.align		4
.L_11:
        /*0028*/ 	.byte	0x04, 0x17
        /*002a*/ 	.short	(.L_13 - .L_12)
.L_12:
        /*002c*/ 	.word	0x00000000
        /*0030*/ 	.short	0x0003
        /*0032*/ 	.short	0x0018
        /*0034*/ 	.byte	0x00, 0xf0, 0x11, 0x00


	//----- nvinfo : EIATTR_KPARAM_INFO
	.align		4
.L_13:
        /*0038*/ 	.byte	0x04, 0x17
        /*003a*/ 	.short	(.L_15 - .L_14)
.L_14:
        /*003c*/ 	.word	0x00000000
        /*0040*/ 	.short	0x0002
        /*0042*/ 	.short	0x0010
        /*0044*/ 	.byte	0x00, 0xf5, 0x21, 0x00


	//----- nvinfo : EIATTR_KPARAM_INFO
	.align		4
.L_15:
        /*0048*/ 	.byte	0x04, 0x17
        /*004a*/ 	.short	(.L_17 - .L_16)
.L_16:
        /*004c*/ 	.word	0x00000000
        /*0050*/ 	.short	0x0001
        /*0052*/ 	.short	0x0008
        /*0054*/ 	.byte	0x00, 0xf5, 0x21, 0x00


	//----- nvinfo : EIATTR_KPARAM_INFO
	.align		4
.L_17:
        /*0058*/ 	.byte	0x04, 0x17
        /*005a*/ 	.short	(.L_19 - .L_18)
.L_18:
        /*005c*/ 	.word	0x00000000
        /*0060*/ 	.short	0x0000
        /*0062*/ 	.short	0x0000
        /*0064*/ 	.byte	0x00, 0xf5, 0x21, 0x00


	//----- nvinfo : EIATTR_SPARSE_MMA_MASK
	.align		4
.L_19:
        /*0068*/ 	.byte	0x03, 0x50
        /*006a*/ 	.short	0x0000


	//----- nvinfo : EIATTR_MAXREG_COUNT
	.align		4
        /*006c*/ 	.byte	0x03, 0x1b
        /*006e*/ 	.short	0x00ff


	//----- nvinfo : EIATTR_MERCURY_ISA_VERSION
	.align		4
        /*0070*/ 	.byte	0x03, 0x5f
        /*0072*/ 	.short	0x0101


	//----- nvinfo : EIATTR_VRC_CTA_INIT_COUNT
	.align		4
        /*0074*/ 	.byte	0x02, 0x4a
	.zero		1
	.zero		1


	//----- nvinfo : EIATTR_EXIT_INSTR_OFFSETS
	.align		4
        /*0078*/ 	.byte	0x04, 0x1c
        /*007a*/ 	.short	(.L_21 - .L_20)


	//   ....[0]....
.L_20:
        /*007c*/ 	.word	0x000000c0


	//   ....[1]....
        /*0080*/ 	.word	0x000008e0


	//----- nvinfo : EIATTR_CBANK_PARAM_SIZE
	.align		4
.L_21:
        /*0084*/ 	.byte	0x03, 0x19
        /*0086*/ 	.short	0x0024


	//----- nvinfo : EIATTR_PARAM_CBANK
	.align		4
        /*0088*/ 	.byte	0x04, 0x0a
        /*008a*/ 	.short	(.L_23 - .L_22)
	.align		4
.L_22:
        /*008c*/ 	.word	index@(.nv.constant0._Z11matMultCUDAPKfS0_Pfiii)
        /*0090*/ 	.short	0x0380
        /*0092*/ 	.short	0x0024


	//----- nvinfo : EIATTR_SW_WAR
	.align		4
.L_23:
        /*0094*/ 	.byte	0x04, 0x36
        /*0096*/ 	.short	(.L_25 - .L_24)
.L_24:
        /*0098*/ 	.word	0x00000008
.L_25:


//--------------------- .nv.callgraph             --------------------------
	.section	.nv.callgraph,"",@"SHT_CUDA_CALLGRAPH"
	.align	4
	.sectionentsize	8
	.align		4
        /*0000*/ 	.word	0x00000000
	.align		4
        /*0004*/ 	.word	0xffffffff
	.align		4
        /*0008*/ 	.word	0x00000000
	.align		4
        /*000c*/ 	.word	0xfffffffe
	.align		4
        /*0010*/ 	.word	0x00000000
	.align		4
        /*0014*/ 	.word	0xfffffffd
	.align		4
        /*0018*/ 	.word	0x00000000
	.align		4
        /*001c*/ 	.word	0xfffffffc


//--------------------- .text._Z11matMultCUDAPKfS0_Pfiii --------------------------
	.section	.text._Z11matMultCUDAPKfS0_Pfiii,"ax",@progbits
	.align	128
.text._Z11matMultCUDAPKfS0_Pfiii:
        .type           _Z11matMultCUDAPKfS0_Pfiii,@function
        .size           _Z11matMultCUDAPKfS0_Pfiii,(.L_x_5 - _Z11matMultCUDAPKfS0_Pfiii)
        .other          _Z11matMultCUDAPKfS0_Pfiii,@"STO_CUDA_ENTRY STV_DEFAULT"
_Z11matMultCUDAPKfS0_Pfiii:
[----:B------:R-:W-:Y:S01]  /*0000*/  LDC R1, c[0x0][0x37c] ;  /* 0x0000df00ff017b82 */ /* 0x000fe20000000800 */
[----:B------:R-:W0:Y:S07]  /*0010*/  S2R R5, SR_TID.X ;  /* 0x0000000000057919 */ /* 0x000e2e0000002100 */
[----:B------:R-:W1:Y:S01]  /*0020*/  LDC R19, c[0x0][0x364] ;  /* 0x0000d900ff137b82 */ /* 0x000e620000000800 */
[----:B------:R-:W1:Y:S07]  /*0030*/  S2R R4, SR_TID.Y ;  /* 0x0000000000047919 */ /* 0x000e6e0000002200 */
[----:B------:R-:W0:Y:S08]  /*0040*/  S2UR UR5, SR_CTAID.X ;  /* 0x00000000000579c3 */ /* 0x000e300000002500 */
[----:B------:R-:W0:Y:S08]  /*0050*/  LDC R0, c[0x0][0x360] ;  /* 0x0000d800ff007b82 */ /* 0x000e300000000800 */
[----:B------:R-:W1:Y:S08]  /*0060*/  S2UR UR4, SR_CTAID.Y ;  /* 0x00000000000479c3 */ /* 0x000e700000002600 */
[----:B------:R-:W2:Y:S01]  /*0070*/  LDC.64 R2, c[0x0][0x398] ;  /* 0x0000e600ff027b82 */ /* 0x000ea20000000a00 */
[----:B0-----:R-:W-:-:S02]  /*0080*/  IMAD R0, R0, UR5, R5 ;  /* 0x0000000500007c24 */ /* 0x001fc4000f8e0205 */
[----:B-1----:R-:W-:-:S03]  /*0090*/  IMAD R19, R19, UR4, R4 ;  /* 0x0000000413137c24 */ /* 0x002fc6000f8e0204 */
[----:B--2---:R-:W-:-:S04]  /*00a0*/  ISETP.GE.AND P0, PT, R0, R3, PT ;  /* 0x000000030000720c */ /* 0x004fc80003f06270 */
[----:B------:R-:W-:-:S13]  /*00b0*/  ISETP.GE.OR P0, PT, R19, R2, P0 ;  /* 0x000000021300720c */ /* 0x000fda0000706670 */
[----:B------:R-:W-:Y:S05]  /*00c0*/  @P0 EXIT ;  /* 0x000000000000094d */ /* 0x000fea0003800000 */
[----:B------:R-:W0:Y:S01]  /*00d0*/  LDC R2, c[0x0][0x3a0] ;  /* 0x0000e800ff027b82 */ /* 0x000e220000000800 */
[----:B------:R-:W1:Y:S01]  /*00e0*/  LDCU.64 UR4, c[0x0][0x358] ;  /* 0x00006b00ff0477ac */ /* 0x000e620008000a00 */
[----:B------:R-:W-:Y:S01]  /*00f0*/  HFMA2 R24, -RZ, RZ, 0, 0 ;  /* 0x00000000ff187431 */ /* 0x000fe200000001ff */
[----:B0-----:R-:W-:-:S13]  /*0100*/  ISETP.GE.AND P0, PT, R2, 0x1, PT ;  /* 0x000000010200780c */ /* 0x001fda0003f06270 */
[----:B-1----:R-:W-:Y:S05]  /*0110*/  @!P0 BRA `(.L_x_0) ;  /* 0x0000000400e08947 */ /* 0x002fea0003800000 */
[C---:B------:R-:W-:Y:S01]  /*0120*/  ISETP.GE.U32.AND P1, PT, R2.reuse, 0x8, PT ;  /* 0x000000080200780c */ /* 0x040fe20003f26070 */
[----:B------:R-:W-:Y:S01]  /*0130*/  IMAD R20, R19, R2, RZ ;  /* 0x0000000213147224 */ /* 0x000fe200078e02ff */
[----:B------:R-:W-:Y:S02]  /*0140*/  LOP3.LUT R27, R2, 0x7, RZ, 0xc0, !PT ;  /* 0x00000007021b7812 */ /* 0x000fe400078ec0ff */
[----:B------:R-:W-:Y:S02]  /*0150*/  MOV R24, RZ ;  /* 0x000000ff00187202 */ /* 0x000fe40000000f00 */
[----:B------:R-:W-:Y:S02]  /*0160*/  ISETP.NE.AND P0, PT, R27, RZ, PT ;  /* 0x000000ff1b00720c */ /* 0x000fe40003f05270 */
[----:B------:R-:W-:-:S05]  /*0170*/  MOV R21, RZ ;  /* 0x000000ff00157202 */ /* 0x000fca0000000f00 */
[----:B------:R-:W-:Y:S06]  /*0180*/  @!P1 BRA `(.L_x_1) ;  /* 0x0000000000c49947 */ /* 0x000fec0003800000 */
[----:B------:R-:W0:Y:S01]  /*0190*/  LDC.64 R4, c[0x0][0x380] ;  /* 0x0000e000ff047b82 */ /* 0x000e220000000a00 */
[----:B------:R-:W-:Y:S02]  /*01a0*/  LOP3.LUT R21, R2, 0x7ffffff8, RZ, 0xc0, !PT ;  /* 0x7ffffff802157812 */ /* 0x000fe400078ec0ff */
[----:B------:R-:W-:Y:S02]  /*01b0*/  MOV R24, RZ ;  /* 0x000000ff00187202 */ /* 0x000fe40000000f00 */
[----:B------:R-:W-:Y:S02]  /*01c0*/  MOV R18, R0 ;  /* 0x0000000000127202 */ /* 0x000fe40000000f00 */
[----:B------:R-:W-:Y:S01]  /*01d0*/  IADD3 R22, PT, PT, -R21, RZ, RZ ;  /* 0x000000ff15167210 */ /* 0x000fe20007ffe1ff */
[----:B0-----:R-:W-:-:S03]  /*01e0*/  IMAD.WIDE.U32 R4, R20, 0x4, R4 ;  /* 0x0000000414047825 */ /* 0x001fc600078e0004 */
[----:B------:R-:W-:-:S04]  /*01f0*/  IADD3 R6, P1, PT, R4, 0x10, RZ ;  /* 0x0000001004067810 */ /* 0x000fc80007f3e0ff */
[----:B------:R-:W-:-:S09]  /*0200*/  IADD3.X R7, PT, PT, RZ, R5, RZ, P1, !PT ;  /* 0x00000005ff077210 */ /* 0x000fd20000ffe4ff */
.L_x_2:
[----:B------:R-:W0:Y:S01]  /*0210*/  LDC.64 R16, c[0x0][0x388] ;  /* 0x0000e200ff107b82 */ /* 0x000e220000000a00 */
[----:B------:R-:W-:Y:S02]  /*0220*/  MOV R4, R6 ;  /* 0x0000000600047202 */ /* 0x000fe40000000f00 */
[----:B------:R-:W-:-:S05]  /*0230*/  MOV R5, R7 ;  /* 0x0000000700057202 */ /* 0x000fca0000000f00 */
[----:B------:R-:W2:Y:S04]  /*0240*/  LDG.E R25, desc[UR4][R4.64+-0x10] ;  /* 0xfffff00404197981 */ /* 0x000ea8000c1e1900 */
[----:B------:R-:W3:Y:S04]  /*0250*/  LDG.E R23, desc[UR4][R4.64+-0xc] ;  /* 0xfffff40404177981 */ /* 0x000ee8000c1e1900 */
[----:B------:R-:W4:Y:S04]  /*0260*/  LDG.E R29, desc[UR4][R4.64+-0x8] ;  /* 0xfffff804041d7981 */ /* 0x000f28000c1e1900 */
[----:B------:R-:W5:Y:S01]  /*0270*/  LDG.E R28, desc[UR4][R4.64+-0x4] ;  /* 0xfffffc04041c7981 */ /* 0x000f62000c1e1900 */
[----:B0-----:R-:W-:-:S05]  /*0280*/  IMAD.WIDE R16, R18, 0x4, R16 ;  /* 0x0000000412107825 */ /* 0x001fca00078e0210 */
[----:B------:R0:W2:Y:S01]  /*0290*/  LDG.E R26, desc[UR4][R16.64] ;  /* 0x00000004101a7981 */ /* 0x0000a2000c1e1900 */
[----:B------:R-:W-:-:S04]  /*02a0*/  IMAD.WIDE R14, R3, 0x4, R16 ;  /* 0x00000004030e7825 */ /* 0x000fc800078e0210 */
[C---:B------:R-:W-:Y:S02]  /*02b0*/  IMAD.WIDE R6, R3.reuse, 0x4, R14 ;  /* 0x0000000403067825 */ /* 0x040fe400078e020e */
[----:B------:R-:W3:Y:S02]  /*02c0*/  LDG.E R14, desc[UR4][R14.64] ;  /* 0x000000040e0e7981 */ /* 0x000ee4000c1e1900 */
[C---:B------:R-:W-:Y:S02]  /*02d0*/  IMAD.WIDE R10, R3.reuse, 0x4, R6 ;  /* 0x00000004030a7825 */ /* 0x040fe400078e0206 */
[----:B------:R-:W4:Y:S02]  /*02e0*/  LDG.E R6, desc[UR4][R6.64] ;  /* 0x0000000406067981 */ /* 0x000f24000c1e1900 */
[C---:B------:R-:W-:Y:S02]  /*02f0*/  IMAD.WIDE R8, R3.reuse, 0x4, R10 ;  /* 0x0000000403087825 */ /* 0x040fe400078e020a */
[----:B------:R-:W5:Y:S02]  /*0300*/  LDG.E R10, desc[UR4][R10.64] ;  /* 0x000000040a0a7981 */ /* 0x000f64000c1e1900 */
[----:B------:R-:W-:-:S02]  /*0310*/  IMAD.WIDE R12, R3, 0x4, R8 ;  /* 0x00000004030c7825 */ /* 0x000fc400078e0208 */
[----:B------:R-:W5:Y:S04]  /*0320*/  LDG.E R7, desc[UR4][R4.64] ;  /* 0x0000000404077981 */ /* 0x000f68000c1e1900 */
[----:B------:R-:W5:Y:S01]  /*0330*/  LDG.E R8, desc[UR4][R8.64] ;  /* 0x0000000408087981 */ /* 0x000f62000c1e1900 */
[----:B0-----:R-:W-:-:S03]  /*0340*/  IMAD.WIDE R16, R3, 0x4, R12 ;  /* 0x0000000403107825 */ /* 0x001fc600078e020c */
[----:B------:R-:W5:Y:S04]  /*0350*/  LDG.E R12, desc[UR4][R12.64] ;  /* 0x000000040c0c7981 */ /* 0x000f68000c1e1900 */
[----:B------:R-:W5:Y:S04]  /*0360*/  LDG.E R15, desc[UR4][R16.64] ;  /* 0x00000004100f7981 */ /* 0x000f68000c1e1900 */
[----:B------:R-:W5:Y:S04]  /*0370*/  LDG.E R9, desc[UR4][R4.64+0x4] ;  /* 0x0000040404097981 */ /* 0x000f68000c1e1900 */
[----:B------:R-:W5:Y:S01]  /*0380*/  LDG.E R11, desc[UR4][R4.64+0xc] ;  /* 0x00000c04040b7981 */ /* 0x000f62000c1e1900 */
[----:B--2---:R-:W-:Y:S01]  /*0390*/  FFMA R26, R25, R26, R24 ;  /* 0x0000001a191a7223 */ /* 0x004fe20000000018 */
[----:B------:R-:W-:-:S02]  /*03a0*/  IMAD.WIDE R24, R3, 0x4, R16 ;  /* 0x0000000403187825 */ /* 0x000fc400078e0210 */
[----:B------:R-:W2:Y:S04]  /*03b0*/  LDG.E R16, desc[UR4][R4.64+0x8] ;  /* 0x0000080404107981 */ /* 0x000ea8000c1e1900 */
[----:B------:R-:W2:Y:S01]  /*03c0*/  LDG.E R24, desc[UR4][R24.64] ;  /* 0x0000000418187981 */ /* 0x000ea2000c1e1900 */
[----:B---3--:R-:W-:Y:S01]  /*03d0*/  FFMA R14, R23, R14, R26 ;  /* 0x0000000e170e7223 */ /* 0x008fe2000000001a */
[----:B------:R-:W-:-:S03]  /*03e0*/  IADD3 R22, PT, PT, R22, 0x8, RZ ;  /* 0x0000000816167810 */ /* 0x000fc60007ffe0ff */
[----:B----4-:R-:W-:Y:S01]  /*03f0*/  FFMA R29, R29, R6, R14 ;  /* 0x000000061d1d7223 */ /* 0x010fe2000000000e */
[----:B------:R-:W-:-:S03]  /*0400*/  ISETP.NE.AND P1, PT, R22, RZ, PT ;  /* 0x000000ff1600720c */ /* 0x000fc60003f25270 */
[----:B-----5:R-:W-:Y:S01]  /*0410*/  FFMA R10, R28, R10, R29 ;  /* 0x0000000a1c0a7223 */ /* 0x020fe2000000001d */
[----:B------:R-:W-:-:S03]  /*0420*/  IADD3 R6, P2, PT, R4, 0x20, RZ ;  /* 0x0000002004067810 */ /* 0x000fc60007f5e0ff */
[----:B------:R-:W-:Y:S01]  /*0430*/  FFMA R8, R7, R8, R10 ;  /* 0x0000000807087223 */ /* 0x000fe2000000000a */
[----:B------:R-:W-:Y:S02]  /*0440*/  IADD3.X R7, PT, PT, RZ, R5, RZ, P2, !PT ;  /* 0x00000005ff077210 */ /* 0x000fe400017fe4ff */
[----:B------:R-:W-:Y:S01]  /*0450*/  LEA R18, R3, R18, 0x3 ;  /* 0x0000001203127211 */ /* 0x000fe200078e18ff */
[----:B------:R-:W-:-:S04]  /*0460*/  FFMA R9, R9, R12, R8 ;  /* 0x0000000c09097223 */ /* 0x000fc80000000008 */
[----:B--2---:R-:W-:-:S04]  /*0470*/  FFMA R16, R16, R15, R9 ;  /* 0x0000000f10107223 */ /* 0x004fc80000000009 */
[----:B------:R-:W-:Y:S01]  /*0480*/  FFMA R24, R11, R24, R16 ;  /* 0x000000180b187223 */ /* 0x000fe20000000010 */
[----:B------:R-:W-:Y:S06]  /*0490*/  @P1 BRA `(.L_x_2) ;  /* 0xfffffffc005c1947 */ /* 0x000fec000383ffff */
.L_x_1:
[----:B------:R-:W-:Y:S05]  /*04a0*/  @!P0 BRA `(.L_x_0) ;  /* 0x0000000000fc8947 */ /* 0x000fea0003800000 */
[----:B------:R-:W-:Y:S02]  /*04b0*/  ISETP.GE.U32.AND P1, PT, R27, 0x4, PT ;  /* 0x000000041b00780c */ /* 0x000fe40003f26070 */
[----:B------:R-:W-:-:S04]  /*04c0*/  LOP3.LUT R16, R2, 0x3, RZ, 0xc0, !PT ;  /* 0x0000000302107812 */ /* 0x000fc800078ec0ff */
[----:B------:R-:W-:-:S07]  /*04d0*/  ISETP.NE.AND P0, PT, R16, RZ, PT ;  /* 0x000000ff1000720c */ /* 0x000fce0003f05270 */
[----:B------:R-:W-:Y:S06]  /*04e0*/  @!P1 BRA `(.L_x_3) ;  /* 0x00000000006c9947 */ /* 0x000fec0003800000 */
[----:B------:R-:W0:Y:S01]  /*04f0*/  LDC.64 R6, c[0x0][0x388] ;  /* 0x0000e200ff067b82 */ /* 0x000e220000000a00 */
[----:B------:R-:W1:Y:S01]  /*0500*/  LDCU.64 UR6, c[0x0][0x380] ;  /* 0x00007000ff0677ac */ /* 0x000e620008000a00 */
[----:B------:R-:W-:Y:S01]  /*0510*/  IMAD R9, R21, R3, R0 ;  /* 0x0000000315097224 */ /* 0x000fe200078e0200 */
[CC--:B------:R-:W-:Y:S02]  /*0520*/  IADD3 R5, PT, PT, R20.reuse, R21.reuse, RZ ;  /* 0x0000001514057210 */ /* 0x0c0fe40007ffe0ff */
[----:B------:R-:W-:-:S03]  /*0530*/  IADD3 R10, P1, PT, R20, R21, RZ ;  /* 0x00000015140a7210 */ /* 0x000fc60007f3e0ff */
[----:B------:R-:W2:Y:S01]  /*0540*/  LDC.64 R14, c[0x0][0x380] ;  /* 0x0000e000ff0e7b82 */ /* 0x000ea20000000a00 */
[----:B0-----:R-:W-:-:S04]  /*0550*/  IMAD.WIDE R6, R9, 0x4, R6 ;  /* 0x0000000409067825 */ /* 0x001fc800078e0206 */
[----:B------:R-:W-:Y:S02]  /*0560*/  IMAD.WIDE R8, R3, 0x4, R6 ;  /* 0x0000000403087825 */ /* 0x000fe400078e0206 */
[----:B------:R-:W3:Y:S02]  /*0570*/  LDG.E R6, desc[UR4][R6.64] ;  /* 0x0000000406067981 */ /* 0x000ee4000c1e1900 */
[----:B--2---:R-:W-:Y:S01]  /*0580*/  IMAD.WIDE.U32 R14, R5, 0x4, R14 ;  /* 0x00000004050e7825 */ /* 0x004fe200078e000e */
[----:B------:R-:W-:Y:S02]  /*0590*/  IADD3.X R5, PT, PT, RZ, RZ, RZ, P1, !PT ;  /* 0x000000ffff057210 */ /* 0x000fe40000ffe4ff */
[----:B-1----:R-:W-:-:S03]  /*05a0*/  LEA R4, P1, R10, UR6, 0x2 ;  /* 0x000000060a047c11 */ /* 0x002fc6000f8210ff */
[----:B------:R-:W3:Y:S01]  /*05b0*/  LDG.E R15, desc[UR4][R14.64] ;  /* 0x000000040e0f7981 */ /* 0x000ee2000c1e1900 */
[----:B------:R-:W-:Y:S01]  /*05c0*/  LEA.HI.X R5, R10, UR7, R5, 0x2, P1 ;  /* 0x000000070a057c11 */ /* 0x000fe200088f1405 */
[C---:B------:R-:W-:Y:S02]  /*05d0*/  IMAD.WIDE R10, R3.reuse, 0x4, R8 ;  /* 0x00000004030a7825 */ /* 0x040fe400078e0208 */
[----:B------:R-:W2:Y:S04]  /*05e0*/  LDG.E R8, desc[UR4][R8.64] ;  /* 0x0000000408087981 */ /* 0x000ea8000c1e1900 */
[----:B------:R-:W2:Y:S01]  /*05f0*/  LDG.E R17, desc[UR4][R4.64+0x4] ;  /* 0x0000040404117981 */ /* 0x000ea2000c1e1900 */
[----:B------:R-:W-:-:S03]  /*0600*/  IMAD.WIDE R12, R3, 0x4, R10 ;  /* 0x00000004030c7825 */ /* 0x000fc600078e020a */
[----:B------:R-:W4:Y:S04]  /*0610*/  LDG.E R22, desc[UR4][R10.64] ;  /* 0x000000040a167981 */ /* 0x000f28000c1e1900 */
[----:B------:R-:W4:Y:S04]  /*0620*/  LDG.E R18, desc[UR4][R4.64+0x8] ;  /* 0x0000080404127981 */ /* 0x000f28000c1e1900 */
[----:B------:R-:W5:Y:S04]  /*0630*/  LDG.E R26, desc[UR4][R4.64+0xc] ;  /* 0x00000c04041a7981 */ /* 0x000f68000c1e1900 */
[----:B------:R-:W5:Y:S01]  /*0640*/  LDG.E R12, desc[UR4][R12.64] ;  /* 0x000000040c0c7981 */ /* 0x000f62000c1e1900 */
[----:B------:R-:W-:Y:S01]  /*0650*/  IADD3 R21, PT, PT, R21, 0x4, RZ ;  /* 0x0000000415157810 */ /* 0x000fe20007ffe0ff */
[----:B---3--:R-:W-:-:S04]  /*0660*/  FFMA R24, R15, R6, R24 ;  /* 0x000000060f187223 */ /* 0x008fc80000000018 */
[----:B--2---:R-:W-:-:S04]  /*0670*/  FFMA R17, R17, R8, R24 ;  /* 0x0000000811117223 */ /* 0x004fc80000000018 */
[----:B----4-:R-:W-:-:S04]  /*0680*/  FFMA R17, R18, R22, R17 ;  /* 0x0000001612117223 */ /* 0x010fc80000000011 */
[----:B-----5:R-:W-:-:S07]  /*0690*/  FFMA R24, R26, R12, R17 ;  /* 0x0000000c1a187223 */ /* 0x020fce0000000011 */
.L_x_3:
[----:B------:R-:W-:Y:S05]  /*06a0*/  @!P0 BRA `(.L_x_0) ;  /* 0x00000000007c8947 */ /* 0x000fea0003800000 */
[----:B------:R-:W-:Y:S01]  /*06b0*/  ISETP.NE.AND P1, PT, R16, 0x1, PT ;  /* 0x000000011000780c */ /* 0x000fe20003f25270 */
[----:B------:R-:W0:Y:S01]  /*06c0*/  LDC.64 R12, c[0x0][0x380] ;  /* 0x0000e000ff0c7b82 */ /* 0x000e220000000a00 */
[----:B------:R-:W-:-:S04]  /*06d0*/  LOP3.LUT R2, R2, 0x1, RZ, 0xc0, !PT ;  /* 0x0000000102027812 */ /* 0x000fc800078ec0ff */
[----:B------:R-:W-:-:S03]  /*06e0*/  ISETP.NE.U32.AND P0, PT, R2, 0x1, PT ;  /* 0x000000010200780c */ /* 0x000fc60003f05070 */
[----:B------:R-:W1:Y:S04]  /*06f0*/  LDC.64 R10, c[0x0][0x388] ;  /* 0x0000e200ff0a7b82 */ /* 0x000e680000000a00 */
[CC--:B------:R-:W-:Y:S02]  /*0700*/  @P1 IADD3 R15, PT, PT, R20.reuse, R21.reuse, RZ ;  /* 0x00000015140f1210 */ /* 0x0c0fe40007ffe0ff */
[----:B------:R-:W-:Y:S02]  /*0710*/  @P1 IADD3 R2, P2, PT, R20, R21, RZ ;  /* 0x0000001514021210 */ /* 0x000fe40007f5e0ff */
[----:B------:R-:W2:Y:S02]  /*0720*/  @P1 LDC.64 R4, c[0x0][0x380] ;  /* 0x0000e000ff041b82 */ /* 0x000ea40000000a00 */
[----:B------:R-:W-:-:S06]  /*0730*/  @P1 IADD3.X R14, PT, PT, RZ, RZ, RZ, P2, !PT ;  /* 0x000000ffff0e1210 */ /* 0x000fcc00017fe4ff */
[----:B------:R-:W3:Y:S01]  /*0740*/  LDC.64 R6, c[0x0][0x380] ;  /* 0x0000e000ff067b82 */ /* 0x000ee20000000a00 */
[----:B0-----:R-:W-:-:S04]  /*0750*/  @P1 IMAD.WIDE.U32 R12, R15, 0x4, R12 ;  /* 0x000000040f0c1825 */ /* 0x001fc800078e000c */
[C---:B------:R-:W-:Y:S01]  /*0760*/  @P1 IMAD R15, R21.reuse, R3, R0 ;  /* 0x00000003150f1224 */ /* 0x040fe200078e0200 */
[----:B------:R-:W-:Y:S01]  /*0770*/  @P1 IADD3 R21, PT, PT, R21, 0x2, RZ ;  /* 0x0000000215151810 */ /* 0x000fe20007ffe0ff */
[----:B------:R-:W4:Y:S01]  /*0780*/  @P1 LDG.E R13, desc[UR4][R12.64] ;  /* 0x000000040c0d1981 */ /* 0x000f22000c1e1900 */
[----:B------:R-:W0:Y:S01]  /*0790*/  LDC.64 R8, c[0x0][0x388] ;  /* 0x0000e200ff087b82 */ /* 0x000e220000000a00 */
[----:B-1----:R-:W-:Y:S01]  /*07a0*/  @P1 IMAD.WIDE R10, R15, 0x4, R10 ;  /* 0x000000040f0a1825 */ /* 0x002fe200078e020a */
[----:B------:R-:W-:Y:S02]  /*07b0*/  @!P0 IADD3 R17, PT, PT, R20, R21, RZ ;  /* 0x0000001514118210 */ /* 0x000fe40007ffe0ff */
[----:B--2---:R-:W-:Y:S01]  /*07c0*/  @P1 LEA R4, P2, R2, R4, 0x2 ;  /* 0x0000000402041211 */ /* 0x004fe200078410ff */
[----:B------:R-:W-:-:S03]  /*07d0*/  @!P0 IMAD R21, R21, R3, R0 ;  /* 0x0000000315158224 */ /* 0x000fc600078e0200 */
[----:B------:R-:W-:Y:S01]  /*07e0*/  @P1 LEA.HI.X R5, R2, R5, R14, 0x2, P2 ;  /* 0x0000000502051211 */ /* 0x000fe200010f140e */
[----:B------:R-:W-:Y:S01]  /*07f0*/  @P1 IMAD.WIDE R14, R3, 0x4, R10 ;  /* 0x00000004030e1825 */ /* 0x000fe200078e020a */
[----:B------:R-:W4:Y:S03]  /*0800*/  @P1 LDG.E R2, desc[UR4][R10.64] ;  /* 0x000000040a021981 */ /* 0x000f26000c1e1900 */
[----:B---3--:R-:W-:Y:S01]  /*0810*/  @!P0 IMAD.WIDE.U32 R6, R17, 0x4, R6 ;  /* 0x0000000411068825 */ /* 0x008fe200078e0006 */
[----:B------:R-:W2:Y:S04]  /*0820*/  @P1 LDG.E R5, desc[UR4][R4.64+0x4] ;  /* 0x0000040404051981 */ /* 0x000ea8000c1e1900 */
[----:B------:R-:W2:Y:S01]  /*0830*/  @P1 LDG.E R14, desc[UR4][R14.64] ;  /* 0x000000040e0e1981 */ /* 0x000ea2000c1e1900 */
[----:B0-----:R-:W-:-:S03]  /*0840*/  @!P0 IMAD.WIDE R8, R21, 0x4, R8 ;  /* 0x0000000415088825 */ /* 0x001fc600078e0208 */
[----:B------:R-:W3:Y:S04]  /*0850*/  @!P0 LDG.E R7, desc[UR4][R6.64] ;  /* 0x0000000406078981 */ /* 0x000ee8000c1e1900 */
[----:B------:R-:W3:Y:S01]  /*0860*/  @!P0 LDG.E R8, desc[UR4][R8.64] ;  /* 0x0000000408088981 */ /* 0x000ee2000c1e1900 */
[----:B----4-:R-:W-:-:S04]  /*0870*/  @P1 FFMA R2, R13, R2, R24 ;  /* 0x000000020d021223 */ /* 0x010fc80000000018 */
[----:B--2---:R-:W-:-:S04]  /*0880*/  @P1 FFMA R24, R5, R14, R2 ;  /* 0x0000000e05181223 */ /* 0x004fc80000000002 */
[----:B---3--:R-:W-:-:S07]  /*0890*/  @!P0 FFMA R24, R7, R8, R24 ;  /* 0x0000000807188223 */ /* 0x008fce0000000018 */
.L_x_0:
[----:B------:R-:W0:Y:S01]  /*08a0*/  LDC.64 R4, c[0x0][0x390] ;  /* 0x0000e400ff047b82 */ /* 0x000e220000000a00 */
[----:B------:R-:W-:-:S04]  /*08b0*/  IMAD R3, R19, R3, R0 ;  /* 0x0000000313037224 */ /* 0x000fc800078e0200 */
[----:B0-----:R-:W-:-:S05]  /*08c0*/  IMAD.WIDE R2, R3, 0x4, R4 ;  /* 0x0000000403027825 */ /* 0x001fca00078e0204 */
[----:B------:R-:W-:Y:S01]  /*08d0*/  STG.E desc[UR4][R2.64], R24 ;  /* 0x0000001802007986 */ /* 0x000fe2000c101904 */
[----:B------:R-:W-:Y:S05]  /*08e0*/  EXIT ;  /* 0x000000000000794d */ /* 0x000fea0003800000 */
.L_x_4:
[----:B------:R-:W-:-:S00]  /*08f0*/  BRA `(.L_x_4) ;  /* 0xfffffffc00fc7947 */ /* 0x000fc0000383ffff */
[----:B------:R-:W-:-:S00]  /*0900*/  NOP ;  /* 0x0000000000007918 */ /* 0x000fc00000000000 */
[----:B------:R-:W-:-:S00]  /*0910*/  NOP ;  /* 0x0000000000007918 */ /* 0x000fc00000000000 */
[----:B------:R-:W-:-:S00]  /*0920*/  NOP ;  /* 0x0000000000007918 */ /* 0x000fc00000000000 */
[----:B------:R-:W-:-:S00]  /*0930*/  NOP ;  /* 0x0000000000007918 */ /* 0x000fc00000000000 */
[----:B------:R-:W-:-:S00]  /*0940*/  NOP ;  /* 0x0000000000007918 */ /* 0x000fc00000000000 */
[----:B------:R-:W-:-:S00]  /*0950*/  NOP ;  /* 0x0000000000007918 */ /* 0x000fc00000000000 */
[----:B------:R-:W-:-:S00]  /*0960*/  NOP ;  /* 0x0000000000007918 */ /* 0x000fc00000000000 */
[----:B------:R-:W-:-:S00]  /*0970*/  NOP ;  /* 0x0000000000007918 */ /* 0x000fc00000000000 */
.L_x_5:


//--------------------- .nv.shared.reserved.0     --------------------------
	.section	.nv.shared.reserved.0,"aw",@nobits
	.weak		__nv_reservedSMEM_offset_0_alias
	.size		__nv_reservedSMEM_offset_0_alias, 0, 64
	.other		__nv_reservedSMEM_offset_0_alias,@"STO_CUDA_RESERVED_SHARED STV_DEFAULT"
__nv_reservedSMEM_offset_0_alias:
	.zero		0
	.zero		64


//--------------------- .nv.constant0._Z11matMultCUDAPKfS0_Pfiii --------------------------
	.section	.nv.constant0._Z11matMultCUDAPKfS0_Pfiii,"a",@progbits
	.sectionflags	@""
	.align	4
.nv.constant0._Z11matMultCUDAPKfS0_Pfiii:
	.zero		932


//--------------------- SYMBOLS --------------------------

	.type		.nv.reservedSmem.offset0,@object
	.size		.nv.reservedSmem.offset0,0x4
